	.headerflags	@"EF_CUDA_TEXMODE_UNIFIED EF_CUDA_64BIT_ADDRESS EF_CUDA_ACCELERATORS EF_CUDA_SM90 EF_CUDA_VIRTUAL_SM(EF_CUDA_SM90)"
	.elftype	@"ET_EXEC"


//--------------------- .nv.info                  --------------------------
	.section	.nv.info,"",@"SHT_CUDA_INFO"
	.align	4


	//----- nvinfo : EIATTR_REGCOUNT
	.align		4
        /*0000*/ 	.byte	0x04, 0x2f
        /*0002*/ 	.short	(.L_3 - .L_2)
	.align		4
.L_2:
        /*0004*/ 	.word	index@(triton_poi_fused__native_batch_norm_legit_no_training_50)
        /*0008*/ 	.word	0x00000012


	//----- nvinfo : EIATTR_MIN_STACK_SIZE
	.align		4
.L_3:
        /*000c*/ 	.byte	0x04, 0x12
        /*000e*/ 	.short	(.L_5 - .L_4)
	.align		4
.L_4:
        /*0010*/ 	.word	index@(triton_poi_fused__native_batch_norm_legit_no_training_50)
        /*0014*/ 	.word	0x00000000


	//----- nvinfo : EIATTR_FRAME_SIZE
	.align		4
.L_5:
        /*0018*/ 	.byte	0x04, 0x11
        /*001a*/ 	.short	(.L_7 - .L_6)
	.align		4
.L_6:
        /*001c*/ 	.word	index@(triton_poi_fused__native_batch_norm_legit_no_training_50)
        /*0020*/ 	.word	0x00000000


	//----- nvinfo : EIATTR_MIN_STACK_SIZE
	.align		4
.L_7:
        /*0024*/ 	.byte	0x04, 0x12
        /*0026*/ 	.short	(.L_9 - .L_8)
	.align		4
.L_8:
        /*0028*/ 	.word	index@(triton_poi_fused__native_batch_norm_legit_no_training_50)
        /*002c*/ 	.word	0x00000000
.L_9:


//--------------------- .nv.info.triton_poi_fused__native_batch_norm_legit_no_training_50 --------------------------
	.section	.nv.info.triton_poi_fused__native_batch_norm_legit_no_training_50,"",@"SHT_CUDA_INFO"
	.sectionflags	@""
	.align	4


	//----- nvinfo : EIATTR_CUDA_API_VERSION
	.align		4
        /*0000*/ 	.byte	0x04, 0x37
        /*0002*/ 	.short	(.L_11 - .L_10)
.L_10:
        /*0004*/ 	.word	0x0000007c


	//----- nvinfo : EIATTR_KPARAM_INFO
	.align		4
.L_11:
        /*0008*/ 	.byte	0x04, 0x17
        /*000a*/ 	.short	(.L_13 - .L_12)
.L_12:
        /*000c*/ 	.word	0x00000000
        /*0010*/ 	.short	0x0006
        /*0012*/ 	.short	0x0030
        /*0014*/ 	.byte	0x00, 0xf0, 0x11, 0x00


	//----- nvinfo : EIATTR_KPARAM_INFO
	.align		4
.L_13:
        /*0018*/ 	.byte	0x04, 0x17
        /*001a*/ 	.short	(.L_15 - .L_14)
.L_14:
        /*001c*/ 	.word	0x00000000
        /*0020*/ 	.short	0x0005
        /*0022*/ 	.short	0x0028
        /*0024*/ 	.byte	0x00, 0xf4, 0x21, 0x00


	//----- nvinfo : EIATTR_KPARAM_INFO
	.align		4
.L_15:
        /*0028*/ 	.byte	0x04, 0x17
        /*002a*/ 	.short	(.L_17 - .L_16)
.L_16:
        /*002c*/ 	.word	0x00000000
        /*0030*/ 	.short	0x0004
        /*0032*/ 	.short	0x0020
        /*0034*/ 	.byte	0x00, 0xf4, 0x21, 0x00


	//----- nvinfo : EIATTR_KPARAM_INFO
	.align		4
.L_17:
        /*0038*/ 	.byte	0x04, 0x17
        /*003a*/ 	.short	(.L_19 - .L_18)
.L_18:
        /*003c*/ 	.word	0x00000000
        /*0040*/ 	.short	0x0003
        /*0042*/ 	.short	0x0018
        /*0044*/ 	.byte	0x00, 0xf4, 0x21, 0x00


	//----- nvinfo : EIATTR_KPARAM_INFO
	.align		4
.L_19:
        /*0048*/ 	.byte	0x04, 0x17
        /*004a*/ 	.short	(.L_21 - .L_20)
.L_20:
        /*004c*/ 	.word	0x00000000
        /*0050*/ 	.short	0x0002
        /*0052*/ 	.short	0x0010
        /*0054*/ 	.byte	0x00, 0xf4, 0x21, 0x00


	//----- nvinfo : EIATTR_KPARAM_INFO
	.align		4
.L_21:
        /*0058*/ 	.byte	0x04, 0x17
        /*005a*/ 	.short	(.L_23 - .L_22)
.L_22:
        /*005c*/ 	.word	0x00000000
        /*0060*/ 	.short	0x0001
        /*0062*/ 	.short	0x0008
        /*0064*/ 	.byte	0x00, 0xf4, 0x21, 0x00


	//----- nvinfo : EIATTR_KPARAM_INFO
	.align		4
.L_23:
        /*0068*/ 	.byte	0x04, 0x17
        /*006a*/ 	.short	(.L_25 - .L_24)
.L_24:
        /*006c*/ 	.word	0x00000000
        /*0070*/ 	.short	0x0000
        /*0072*/ 	.short	0x0000
        /*0074*/ 	.byte	0x00, 0xf4, 0x21, 0x00


	//----- nvinfo : EIATTR_SPARSE_MMA_MASK
	.align		4
.L_25:
        /*0078*/ 	.byte	0x03, 0x50
        /*007a*/ 	.short	0x0000


	//----- nvinfo : EIATTR_MAXREG_COUNT
	.align		4
        /*007c*/ 	.byte	0x03, 0x1b
        /*007e*/ 	.short	0x00ff


	//----- nvinfo : EIATTR_EXIT_INSTR_OFFSETS
	.align		4
        /*0080*/ 	.byte	0x04, 0x1c
        /*0082*/ 	.short	(.L_27 - .L_26)


	//   ....[0]....
.L_26:
        /*0084*/ 	.word	0x00000380


	//----- nvinfo : EIATTR_REQNTID
	.align		4
.L_27:
        /*0088*/ 	.byte	0x04, 0x10
        /*008a*/ 	.short	(.L_29 - .L_28)
.L_28:
        /*008c*/ 	.word	0x00000080
        /*0090*/ 	.word	0x00000001
        /*0094*/ 	.word	0x00000001


	//----- nvinfo : EIATTR_CBANK_PARAM_SIZE
	.align		4
.L_29:
        /*0098*/ 	.byte	0x03, 0x19
        /*009a*/ 	.short	0x0034


	//----- nvinfo : EIATTR_PARAM_CBANK
	.align		4
        /*009c*/ 	.byte	0x04, 0x0a
        /*009e*/ 	.short	(.L_31 - .L_30)
	.align		4
.L_30:
        /*00a0*/ 	.word	index@(.nv.constant0.triton_poi_fused__native_batch_norm_legit_no_training_50)
        /*00a4*/ 	.short	0x0210
        /*00a6*/ 	.short	0x0034


	//----- nvinfo : EIATTR_SW_WAR
	.align		4
.L_31:
        /*00a8*/ 	.byte	0x04, 0x36
        /*00aa*/ 	.short	(.L_33 - .L_32)
.L_32:
        /*00ac*/ 	.word	0x00000008
.L_33:


//--------------------- .nv.callgraph             --------------------------
	.section	.nv.callgraph,"",@"SHT_CUDA_CALLGRAPH"
	.align	4
	.sectionentsize	8
	.align		4
        /*0000*/ 	.word	0x00000000
	.align		4
        /*0004*/ 	.word	0xffffffff
	.align		4
        /*0008*/ 	.word	0x00000000
	.align		4
        /*000c*/ 	.word	0xfffffffe
	.align		4
        /*0010*/ 	.word	0x00000000
	.align		4
        /*0014*/ 	.word	0xfffffffd
	.align		4
        /*0018*/ 	.word	0x00000000
	.align		4
        /*001c*/ 	.word	0xfffffffc


//--------------------- .nv.constant4             --------------------------
	.section	.nv.constant4,"a",@progbits
	.align	8
	.align		8
.nv.constant4:
        /*0000*/ 	.dword	_$_str
	.align		8
        /*0008*/ 	.dword	_$_str_$_2


//--------------------- .text.triton_poi_fused__native_batch_norm_legit_no_training_50 --------------------------
	.section	.text.triton_poi_fused__native_batch_norm_legit_no_training_50,"ax",@progbits
	.align	128
        .global         triton_poi_fused__native_batch_norm_legit_no_training_50
        .type           triton_poi_fused__native_batch_norm_legit_no_training_50,@function
        .size           triton_poi_fused__native_batch_norm_legit_no_training_50,(.L_x_1 - triton_poi_fused__native_batch_norm_legit_no_training_50)
        .other          triton_poi_fused__native_batch_norm_legit_no_training_50,@"STO_CUDA_ENTRY STV_DEFAULT"
triton_poi_fused__native_batch_norm_legit_no_training_50:
.text.triton_poi_fused__native_batch_norm_legit_no_training_50:
[----:B------:R-:W-:Y:S01]  /*0000*/  LDC R1, c[0x0][0x28] ;  /* 0x00000a00ff017b82 */ /* 0x000fe20000000800 */
[----:B------:R-:W1:Y:S07]  /*0010*/  S2R R0, SR_TID.X ;  /* 0x0000000000007919 */ /* 0x000e6e0000002100 */
[----:B------:R-:W2:Y:S01]  /*0020*/  LDC.64 R2, c[0x0][0x220] ;  /* 0x00008800ff027b82 */ /* 0x000ea20000000a00 */
[----:B------:R-:W-:Y:S01]  /*0030*/  ULDC.64 UR4, c[0x0][0x208] ;  /* 0x0000820000047ab9 */ /* 0x000fe20000000a00 */
[----:B------:R-:W3:Y:S06]  /*0040*/  S2R R5, SR_CTAID.X ;  /* 0x0000000000057919 */ /* 0x000eec0000002500 */
[----:B------:R-:W4:Y:S08]  /*0050*/  LDC.64 R6, c[0x0][0x218] ;  /* 0x00008600ff067b82 */ /* 0x000f300000000a00 */
[----:B------:R-:W5:Y:S08]  /*0060*/  LDC.64 R8, c[0x0][0x228] ;  /* 0x00008a00ff087b82 */ /* 0x000f700000000a00 */
[----:B------:R-:W5:Y:S01]  /*0070*/  LDC.64 R10, c[0x0][0x230] ;  /* 0x00008c00ff0a7b82 */ /* 0x000f620000000a00 */
[----:B-1----:R-:W-:-:S04]  /*0080*/  SHF.L.U32 R0, R0, 0x1, RZ ;  /* 0x0000000100007819 */ /* 0x002fc800000006ff */
[----:B------:R-:W-:-:S04]  /*0090*/  LOP3.LUT R0, R0, 0xfe, RZ, 0xc0, !PT ;  /* 0x000000fe00007812 */ /* 0x000fc800078ec0ff */
[----:B---3--:R-:W-:-:S05]  /*00a0*/  LEA R0, R5, R0, 0x8 ;  /* 0x0000000005007211 */ /* 0x008fca00078e40ff */
[----:B------:R-:W-:-:S05]  /*00b0*/  IMAD.HI R4, R0, 0x2aaaaaab, RZ ;  /* 0x2aaaaaab00047827 */ /* 0x000fca00078e02ff */
[----:B------:R-:W-:-:S04]  /*00c0*/  SHF.R.U32.HI R5, RZ, 0x1f, R4 ;  /* 0x0000001fff057819 */ /* 0x000fc80000011604 */
[----:B------:R-:W-:-:S05]  /*00d0*/  LEA.HI R5, R4, R5, RZ, 0x17 ;  /* 0x0000000504057211 */ /* 0x000fca00078fb8ff */
[----:B------:R-:W-:Y:S02]  /*00e0*/  IMAD R13, R5, -0xc00, R0 ;  /* 0xfffff400050d7824 */ /* 0x000fe400078e0200 */
[----:B------:R-:W1:Y:S02]  /*00f0*/  LDC.64 R4, c[0x0][0x210] ;  /* 0x00008400ff047b82 */ /* 0x000e640000000a00 */
[----:B--2---:R-:W-:-:S06]  /*0100*/  IMAD.WIDE R2, R13, 0x4, R2 ;  /* 0x000000040d027825 */ /* 0x004fcc00078e0202 */
[----:B------:R-:W2:Y:S01]  /*0110*/  LDG.E.EL.64 R2, desc[UR4][R2.64] ;  /* 0x0000000402027981 */ /* 0x000ea2000c2e1b00 */
[----:B----4-:R-:W-:-:S06]  /*0120*/  IMAD.WIDE R6, R13, 0x4, R6 ;  /* 0x000000040d067825 */ /* 0x010fcc00078e0206 */
[----:B------:R-:W3:Y:S01]  /*0130*/  LDG.E.EL.64 R6, desc[UR4][R6.64] ;  /* 0x0000000406067981 */ /* 0x000ee2000c2e1b00 */
[----:B-1----:R-:W-:-:S06]  /*0140*/  IMAD.WIDE R4, R0, 0x4, R4 ;  /* 0x0000000400047825 */ /* 0x002fcc00078e0204 */
[----:B------:R-:W3:Y:S01]  /*0150*/  LDG.E.64 R4, desc[UR4][R4.64] ;  /* 0x0000000404047981 */ /* 0x000ee2000c1e1b00 */
[----:B-----5:R-:W-:-:S04]  /*0160*/  IMAD.WIDE R8, R13, 0x4, R8 ;  /* 0x000000040d087825 */ /* 0x020fc800078e0208 */
[----:B0-----:R-:W-:Y:S02]  /*0170*/  IMAD.WIDE R10, R13, 0x4, R10 ;  /* 0x000000040d0a7825 */ /* 0x001fe400078e020a */
[----:B------:R-:W4:Y:S04]  /*0180*/  LDG.E.EL.64 R8, desc[UR4][R8.64] ;  /* 0x0000000408087981 */ /* 0x000f28000c2e1b00 */
[----:B------:R-:W4:Y:S01]  /*0190*/  LDG.E.EL.64 R10, desc[UR4][R10.64] ;  /* 0x000000040a0a7981 */ /* 0x000f22000c2e1b00 */
[----:B------:R-:W-:Y:S01]  /*01a0*/  HFMA2.MMA R15, -RZ, RZ, 1.625, 0 ;  /* 0x3e800000ff0f7435 */ /* 0x000fe200000001ff */
[----:B--2---:R-:W-:Y:S01]  /*01b0*/  FADD R2, R2, 9.9999997473787516356e-06 ;  /* 0x3727c5ac02027421 */ /* 0x004fe20000000000 */
[----:B------:R-:W-:-:S03]  /*01c0*/  FADD R12, R3, 9.9999997473787516356e-06 ;  /* 0x3727c5ac030c7421 */ /* 0x000fc60000000000 */
[----:B------:R0:W1:Y:S08]  /*01d0*/  MUFU.SQRT R13, R2 ;  /* 0x00000002000d7308 */ /* 0x0000700000002000 */
[----:B------:R-:W2:Y:S01]  /*01e0*/  MUFU.SQRT R14, R12 ;  /* 0x0000000c000e7308 */ /* 0x000ea20000002000 */
[----:B0-----:R-:W0:Y:S01]  /*01f0*/  LDC.64 R2, c[0x0][0x238] ;  /* 0x00008e00ff027b82 */ /* 0x001e220000000a00 */
[----:B-1----:R-:W-:-:S02]  /*0200*/  FSETP.GT.AND P0, PT, R13, 8.50705917302346158658e+37, PT ;  /* 0x7e8000000d00780b */ /* 0x002fc40003f04000 */
[----:B------:R-:W-:Y:S02]  /*0210*/  FSETP.GEU.AND P2, PT, R13, 1.175494350822287508e-38, PT ;  /* 0x008000000d00780b */ /* 0x000fe40003f4e000 */
[C---:B--2---:R-:W-:Y:S02]  /*0220*/  FSETP.GT.AND P1, PT, R14.reuse, 8.50705917302346158658e+37, PT ;  /* 0x7e8000000e00780b */ /* 0x044fe40003f24000 */
[----:B------:R-:W-:-:S07]  /*0230*/  FSETP.GEU.AND P3, PT, R14, 1.175494350822287508e-38, PT ;  /* 0x008000000e00780b */ /* 0x000fce0003f6e000 */
[----:B------:R-:W-:-:S04]  /*0240*/  @P0 FMUL R13, R13, 0.25 ;  /* 0x3e8000000d0d0820 */ /* 0x000fc80000400000 */
[----:B------:R-:W-:Y:S01]  /*0250*/  @!P2 FMUL R13, R13, 16777216 ;  /* 0x4b8000000d0da820 */ /* 0x000fe20000400000 */
[----:B------:R-:W-:-:S04]  /*0260*/  @P1 FMUL R14, R14, 0.25 ;  /* 0x3e8000000e0e1820 */ /* 0x000fc80000400000 */
[----:B------:R-:W-:Y:S01]  /*0270*/  @!P3 FMUL R14, R14, 16777216 ;  /* 0x4b8000000e0eb820 */ /* 0x000fe20000400000 */
[----:B------:R-:W1:Y:S01]  /*0280*/  MUFU.RCP R13, R13 ;  /* 0x0000000d000d7308 */ /* 0x000e620000001000 */
[----:B------:R-:W-:-:S07]  /*0290*/  FSEL R12, R15, 1, P0 ;  /* 0x3f8000000f0c7808 */ /* 0x000fce0000000000 */
[----:B------:R-:W2:Y:S01]  /*02a0*/  MUFU.RCP R14, R14 ;  /* 0x0000000e000e7308 */ /* 0x000ea20000001000 */
[----:B------:R-:W-:Y:S01]  /*02b0*/  FSEL R15, R15, 1, P1 ;  /* 0x3f8000000f0f7808 */ /* 0x000fe20000800000 */
[----:B------:R-:W-:Y:S01]  /*02c0*/  @!P2 FMUL R12, R12, 16777216 ;  /* 0x4b8000000c0ca820 */ /* 0x000fe20000400000 */
[----:B---3--:R-:W-:-:S03]  /*02d0*/  FADD R4, R4, -R6 ;  /* 0x8000000604047221 */ /* 0x008fc60000000000 */
[----:B------:R-:W-:Y:S01]  /*02e0*/  @!P3 FMUL R15, R15, 16777216 ;  /* 0x4b8000000f0fb820 */ /* 0x000fe20000400000 */
[----:B------:R-:W-:Y:S01]  /*02f0*/  FADD R5, R5, -R7 ;  /* 0x8000000705057221 */ /* 0x000fe20000000000 */
[----:B-1----:R-:W-:Y:S02]  /*0300*/  FMUL R13, R13, R12 ;  /* 0x0000000c0d0d7220 */ /* 0x002fe40000400000 */
[----:B--2---:R-:W-:Y:S02]  /*0310*/  FMUL R6, R14, R15 ;  /* 0x0000000f0e067220 */ /* 0x004fe40000400000 */
[----:B------:R-:W-:Y:S02]  /*0320*/  FMUL R13, R4, R13 ;  /* 0x0000000d040d7220 */ /* 0x000fe40000400000 */
[----:B------:R-:W-:Y:S01]  /*0330*/  FMUL R6, R5, R6 ;  /* 0x0000000605067220 */ /* 0x000fe20000400000 */
[----:B0-----:R-:W-:-:S04]  /*0340*/  IMAD.WIDE R2, R0, 0x4, R2 ;  /* 0x0000000400027825 */ /* 0x001fc800078e0202 */
[----:B----4-:R-:W-:Y:S01]  /*0350*/  FFMA R8, R8, R13, R10 ;  /* 0x0000000d08087223 */ /* 0x010fe2000000000a */
[----:B------:R-:W-:-:S05]  /*0360*/  FFMA R9, R9, R6, R11 ;  /* 0x0000000609097223 */ /* 0x000fca000000000b */
[----:B------:R-:W-:Y:S01]  /*0370*/  STG.E.64 desc[UR4][R2.64], R8 ;  /* 0x0000000802007986 */ /* 0x000fe2000c101b04 */
[----:B------:R-:W-:Y:S05]  /*0380*/  EXIT ;  /* 0x000000000000794d */ /* 0x000fea0003800000 */
.L_x_0:
[----:B------:R-:W-:-:S00]  /*0390*/  BRA `(.L_x_0) ;  /* 0xfffffffc00fc7947 */ /* 0x000fc0000383ffff */
[----:B------:R-:W-:-:S00]  /*03a0*/  NOP ;  /* 0x0000000000007918 */ /* 0x000fc00000000000 */
        /* <DEDUP_REMOVED lines=13> */
.L_x_1:


//--------------------- .nv.global.init           --------------------------
	.section	.nv.global.init,"aw",@progbits
.nv.global.init:
	.type		_$_str,@object
	.size		_$_str,(_$_str_$_2 - _$_str)
_$_str:
        /*0000*/ 	.byte	0x5f, 0x5f, 0x43, 0x55, 0x44, 0x41, 0x5f, 0x46, 0x54, 0x5a, 0x00
	.type		_$_str_$_2,@object
	.size		_$_str_$_2,(.L_1 - _$_str_$_2)
_$_str_$_2:
        /*000b*/ 	.byte	0x5f, 0x5f, 0x43, 0x55, 0x44, 0x41, 0x5f, 0x50, 0x52, 0x45, 0x43, 0x5f, 0x53, 0x51, 0x52, 0x54
        /*001b*/ 	.byte	0x00
.L_1:


//--------------------- .nv.constant0.triton_poi_fused__native_batch_norm_legit_no_training_50 --------------------------
	.section	.nv.constant0.triton_poi_fused__native_batch_norm_legit_no_training_50,"a",@progbits
	.sectionflags	@""
	.align	4
.nv.constant0.triton_poi_fused__native_batch_norm_legit_no_training_50:
	.zero		580
